//
// Generated by NVIDIA NVVM Compiler
//
// Compiler Build ID: CL-36424714
// Cuda compilation tools, release 13.0, V13.0.88
// Based on NVVM 20.0.0
//

.version 9.0
.target sm_100
.address_size 64

	// .globl	_Z6jacobiPdS_S_S_Piiii

.visible .entry _Z6jacobiPdS_S_S_Piiii(
	.param .u64 .ptr .align 1 _Z6jacobiPdS_S_S_Piiii_param_0,
	.param .u64 .ptr .align 1 _Z6jacobiPdS_S_S_Piiii_param_1,
	.param .u64 .ptr .align 1 _Z6jacobiPdS_S_S_Piiii_param_2,
	.param .u64 .ptr .align 1 _Z6jacobiPdS_S_S_Piiii_param_3,
	.param .u64 .ptr .align 1 _Z6jacobiPdS_S_S_Piiii_param_4,
	.param .u32 _Z6jacobiPdS_S_S_Piiii_param_5,
	.param .u32 _Z6jacobiPdS_S_S_Piiii_param_6,
	.param .u32 _Z6jacobiPdS_S_S_Piiii_param_7
)
{
	.reg .pred 	%p<10>;
	.reg .b32 	%r<17>;
	.reg .b64 	%rd<29>;
	.reg .b64 	%fd<30>;

	ld.param.u64 	%rd2, [_Z6jacobiPdS_S_S_Piiii_param_0];
	ld.param.u64 	%rd3, [_Z6jacobiPdS_S_S_Piiii_param_1];
	ld.param.u64 	%rd6, [_Z6jacobiPdS_S_S_Piiii_param_2];
	ld.param.u64 	%rd4, [_Z6jacobiPdS_S_S_Piiii_param_3];
	ld.param.u64 	%rd5, [_Z6jacobiPdS_S_S_Piiii_param_4];
	ld.param.u32 	%r7, [_Z6jacobiPdS_S_S_Piiii_param_5];
	ld.param.u32 	%r6, [_Z6jacobiPdS_S_S_Piiii_param_6];
	cvta.to.global.u64 	%rd1, %rd6;
	mov.u32 	%r8, %ctaid.x;
	mov.u32 	%r9, %ntid.x;
	mov.u32 	%r10, %tid.x;
	mad.lo.s32 	%r1, %r8, %r9, %r10;
	setp.ge.s32 	%p1, %r1, %r7;
	setp.lt.s32 	%p2, %r1, 0;
	or.pred  	%p3, %p2, %p1;
	@%p3 bra 	$L__BB0_14;
	cvta.to.global.u64 	%rd7, %rd5;
	mul.lo.s32 	%r11, %r1, 3;
	mul.wide.u32 	%rd8, %r11, 4;
	add.s64 	%rd9, %rd7, %rd8;
	ld.global.u32 	%r2, [%rd9];
	ld.global.u32 	%r3, [%rd9+4];
	ld.global.u32 	%r4, [%rd9+8];
	setp.lt.s32 	%p4, %r2, 1;
	mov.f64 	%fd25, 0d0000000000000000;
	@%p4 bra 	$L__BB0_3;
	mul.lo.s32 	%r12, %r6, %r6;
	sub.s32 	%r13, %r1, %r12;
	mul.wide.s32 	%rd10, %r13, 8;
	add.s64 	%rd11, %rd1, %rd10;
	ld.global.f64 	%fd14, [%rd11];
	add.f64 	%fd25, %fd14, 0d0000000000000000;
$L__BB0_3:
	add.s32 	%r5, %r6, -1;
	setp.ge.s32 	%p5, %r2, %r5;
	@%p5 bra 	$L__BB0_5;
	mad.lo.s32 	%r14, %r6, %r6, %r1;
	mul.wide.u32 	%rd12, %r14, 8;
	add.s64 	%rd13, %rd1, %rd12;
	ld.global.f64 	%fd15, [%rd13];
	add.f64 	%fd25, %fd25, %fd15;
$L__BB0_5:
	setp.lt.s32 	%p6, %r3, 1;
	@%p6 bra 	$L__BB0_7;
	sub.s32 	%r15, %r1, %r6;
	mul.wide.s32 	%rd14, %r15, 8;
	add.s64 	%rd15, %rd1, %rd14;
	ld.global.f64 	%fd16, [%rd15];
	add.f64 	%fd25, %fd25, %fd16;
$L__BB0_7:
	setp.ge.s32 	%p7, %r3, %r5;
	@%p7 bra 	$L__BB0_9;
	add.s32 	%r16, %r6, %r1;
	mul.wide.s32 	%rd16, %r16, 8;
	add.s64 	%rd17, %rd1, %rd16;
	ld.global.f64 	%fd17, [%rd17];
	add.f64 	%fd25, %fd25, %fd17;
$L__BB0_9:
	setp.lt.s32 	%p8, %r4, 1;
	@%p8 bra 	$L__BB0_11;
	mul.wide.u32 	%rd18, %r1, 8;
	add.s64 	%rd19, %rd1, %rd18;
	ld.global.f64 	%fd18, [%rd19+-8];
	add.f64 	%fd25, %fd25, %fd18;
$L__BB0_11:
	setp.ge.s32 	%p9, %r4, %r5;
	@%p9 bra 	$L__BB0_13;
	mul.wide.u32 	%rd20, %r1, 8;
	add.s64 	%rd21, %rd1, %rd20;
	ld.global.f64 	%fd19, [%rd21+8];
	add.f64 	%fd25, %fd25, %fd19;
$L__BB0_13:
	cvta.to.global.u64 	%rd22, %rd4;
	mul.wide.u32 	%rd23, %r1, 8;
	add.s64 	%rd24, %rd22, %rd23;
	ld.global.f64 	%fd20, [%rd24];
	add.f64 	%fd21, %fd25, %fd20;
	cvta.to.global.u64 	%rd25, %rd3;
	add.s64 	%rd26, %rd25, %rd23;
	ld.global.f64 	%fd22, [%rd26];
	div.rn.f64 	%fd23, %fd21, %fd22;
	cvta.to.global.u64 	%rd27, %rd2;
	add.s64 	%rd28, %rd27, %rd23;
	st.global.f64 	[%rd28], %fd23;
$L__BB0_14:
	ret;

}


// ===== COMPILED SASS (sm_100) =====

	.target	sm_100

	.elftype	@"ET_EXEC"


//--------------------- .note.nv.tkinfo           --------------------------
	.section	.note.nv.tkinfo,"",@"SHT_NOTE"
	.sectionflags	@"SHF_NOTE_NV_TKINFO"
	.tkinfo
        /*0018*/ 	.word	0x00000002
        /*0030*/ 	.string	""
        /*0030*/ 	.string	"ptxas"
        /*0030*/ 	.string	"Cuda compilation tools, release 13.0, V13.0.88"
        /*0030*/ 	.string	"Build cuda_13.0.r13.0/compiler.36424714_0"
        /*0030*/ 	.string	"-arch sm_100 -m 64 "



//--------------------- .note.nv.cuinfo           --------------------------
	.section	.note.nv.cuinfo,"",@"SHT_NOTE"
	.sectionflags	@"SHF_NOTE_NV_CUINFO"
        /*0018*/ 	.short	0x0002
        /*001a*/ 	.short	0x0064
        /*001c*/ 	.short	0x0082
	.zero		2


//--------------------- .nv.info                  --------------------------
	.section	.nv.info,"",@"SHT_CUDA_INFO"
	.align	4


	//----- nvinfo : EIATTR_REGCOUNT
	.align		4
        /*0000*/ 	.byte	0x04, 0x2f
        /*0002*/ 	.short	(.L_1 - .L_0)
	.align		4
.L_0:
        /*0004*/ 	.word	index@(_Z6jacobiPdS_S_S_Piiii)
        /*0008*/ 	.word	0x00000019


	//----- nvinfo : EIATTR_FRAME_SIZE
	.align		4
.L_1:
        /*000c*/ 	.byte	0x04, 0x11
        /*000e*/ 	.short	(.L_3 - .L_2)
	.align		4
.L_2:
        /*0010*/ 	.word	index@($__internal_0_$__cuda_sm20_div_rn_f64_full)
        /*0014*/ 	.word	0x00000000


	//----- nvinfo : EIATTR_FRAME_SIZE
	.align		4
.L_3:
        /*0018*/ 	.byte	0x04, 0x11
        /*001a*/ 	.short	(.L_5 - .L_4)
	.align		4
.L_4:
        /*001c*/ 	.word	index@(_Z6jacobiPdS_S_S_Piiii)
        /*0020*/ 	.word	0x00000000


	//----- nvinfo : EIATTR_MIN_STACK_SIZE
	.align		4
.L_5:
        /*0024*/ 	.byte	0x04, 0x12
        /*0026*/ 	.short	(.L_7 - .L_6)
	.align		4
.L_6:
        /*0028*/ 	.word	index@(_Z6jacobiPdS_S_S_Piiii)
        /*002c*/ 	.word	0x00000000
.L_7:


//--------------------- .nv.compat                --------------------------
	.section	.nv.compat,"",@"SHT_CUDA_COMPAT_INFO"
	.align	4
        /*0000*/ 	.byte	0x02, 0x09, 0x00, 0x00, 0x02, 0x02, 0x01, 0x00, 0x02, 0x05, 0x05, 0x00, 0x03, 0x07, 0x01, 0x01
        /*0010*/ 	.byte	0x02, 0x03, 0x00, 0x00, 0x02, 0x06, 0x01, 0x00, 0x04, 0x0b, 0x08, 0x00, 0x01, 0x00, 0x00, 0x00
        /*0020*/ 	.byte	0x00, 0x00, 0x00, 0x00


//--------------------- .nv.info._Z6jacobiPdS_S_S_Piiii --------------------------
	.section	.nv.info._Z6jacobiPdS_S_S_Piiii,"",@"SHT_CUDA_INFO"
	.sectionflags	@""
	.align	4


	//----- nvinfo : EIATTR_CUDA_API_VERSION
	.align		4
        /*0000*/ 	.byte	0x04, 0x37
        /*0002*/ 	.short	(.L_9 - .L_8)
.L_8:
        /*0004*/ 	.word	0x00000082


	//----- nvinfo : EIATTR_KPARAM_INFO
	.align		4
.L_9:
        /*0008*/ 	.byte	0x04, 0x17
        /*000a*/ 	.short	(.L_11 - .L_10)
.L_10:
        /*000c*/ 	.word	0x00000000
        /*0010*/ 	.short	0x0007
        /*0012*/ 	.short	0x0030
        /*0014*/ 	.byte	0x00, 0xf0, 0x11, 0x00


	//----- nvinfo : EIATTR_KPARAM_INFO
	.align		4
.L_11:
        /*0018*/ 	.byte	0x04, 0x17
        /*001a*/ 	.short	(.L_13 - .L_12)
.L_12:
        /*001c*/ 	.word	0x00000000
        /*0020*/ 	.short	0x0006
        /*0022*/ 	.short	0x002c
        /*0024*/ 	.byte	0x00, 0xf0, 0x11, 0x00


	//----- nvinfo : EIATTR_KPARAM_INFO
	.align		4
.L_13:
        /*0028*/ 	.byte	0x04, 0x17
        /*002a*/ 	.short	(.L_15 - .L_14)
.L_14:
        /*002c*/ 	.word	0x00000000
        /*0030*/ 	.short	0x0005
        /*0032*/ 	.short	0x0028
        /*0034*/ 	.byte	0x00, 0xf0, 0x11, 0x00


	//----- nvinfo : EIATTR_KPARAM_INFO
	.align		4
.L_15:
        /*0038*/ 	.byte	0x04, 0x17
        /*003a*/ 	.short	(.L_17 - .L_16)
.L_16:
        /*003c*/ 	.word	0x00000000
        /*0040*/ 	.short	0x0004
        /*0042*/ 	.short	0x0020
        /*0044*/ 	.byte	0x00, 0xf5, 0x21, 0x00


	//----- nvinfo : EIATTR_KPARAM_INFO
	.align		4
.L_17:
        /*0048*/ 	.byte	0x04, 0x17
        /*004a*/ 	.short	(.L_19 - .L_18)
.L_18:
        /*004c*/ 	.word	0x00000000
        /*0050*/ 	.short	0x0003
        /*0052*/ 	.short	0x0018
        /*0054*/ 	.byte	0x00, 0xf5, 0x21, 0x00


	//----- nvinfo : EIATTR_KPARAM_INFO
	.align		4
.L_19:
        /*0058*/ 	.byte	0x04, 0x17
        /*005a*/ 	.short	(.L_21 - .L_20)
.L_20:
        /*005c*/ 	.word	0x00000000
        /*0060*/ 	.short	0x0002
        /*0062*/ 	.short	0x0010
        /*0064*/ 	.byte	0x00, 0xf5, 0x21, 0x00


	//----- nvinfo : EIATTR_KPARAM_INFO
	.align		4
.L_21:
        /*0068*/ 	.byte	0x04, 0x17
        /*006a*/ 	.short	(.L_23 - .L_22)
.L_22:
        /*006c*/ 	.word	0x00000000
        /*0070*/ 	.short	0x0001
        /*0072*/ 	.short	0x0008
        /*0074*/ 	.byte	0x00, 0xf5, 0x21, 0x00


	//----- nvinfo : EIATTR_KPARAM_INFO
	.align		4
.L_23:
        /*0078*/ 	.byte	0x04, 0x17
        /*007a*/ 	.short	(.L_25 - .L_24)
.L_24:
        /*007c*/ 	.word	0x00000000
        /*0080*/ 	.short	0x0000
        /*0082*/ 	.short	0x0000
        /*0084*/ 	.byte	0x00, 0xf5, 0x21, 0x00


	//----- nvinfo : EIATTR_SPARSE_MMA_MASK
	.align		4
.L_25:
        /*0088*/ 	.byte	0x03, 0x50
        /*008a*/ 	.short	0x0000


	//----- nvinfo : EIATTR_MAXREG_COUNT
	.align		4
        /*008c*/ 	.byte	0x03, 0x1b
        /*008e*/ 	.short	0x00ff


	//----- nvinfo : EIATTR_MERCURY_ISA_VERSION
	.align		4
        /*0090*/ 	.byte	0x03, 0x5f
        /*0092*/ 	.short	0x0101


	//----- nvinfo : EIATTR_VRC_CTA_INIT_COUNT
	.align		4
        /*0094*/ 	.byte	0x02, 0x4a
	.zero		1
	.zero		1


	//----- nvinfo : EIATTR_EXIT_INSTR_OFFSETS
	.align		4
        /*0098*/ 	.byte	0x04, 0x1c
        /*009a*/ 	.short	(.L_27 - .L_26)


	//   ....[0]....
.L_26:
        /*009c*/ 	.word	0x00000080


	//   ....[1]....
        /*00a0*/ 	.word	0x00000520


	//----- nvinfo : EIATTR_CRS_STACK_SIZE
	.align		4
.L_27:
        /*00a4*/ 	.byte	0x04, 0x1e
        /*00a6*/ 	.short	(.L_29 - .L_28)
.L_28:
        /*00a8*/ 	.word	0x00000000


	//----- nvinfo : EIATTR_CBANK_PARAM_SIZE
	.align		4
.L_29:
        /*00ac*/ 	.byte	0x03, 0x19
        /*00ae*/ 	.short	0x0034


	//----- nvinfo : EIATTR_PARAM_CBANK
	.align		4
        /*00b0*/ 	.byte	0x04, 0x0a
        /*00b2*/ 	.short	(.L_31 - .L_30)
	.align		4
.L_30:
        /*00b4*/ 	.word	index@(.nv.constant0._Z6jacobiPdS_S_S_Piiii)
        /*00b8*/ 	.short	0x0380
        /*00ba*/ 	.short	0x0034


	//----- nvinfo : EIATTR_SW_WAR
	.align		4
.L_31:
        /*00bc*/ 	.byte	0x04, 0x36
        /*00be*/ 	.short	(.L_33 - .L_32)
.L_32:
        /*00c0*/ 	.word	0x00000008
.L_33:


//--------------------- .nv.callgraph             --------------------------
	.section	.nv.callgraph,"",@"SHT_CUDA_CALLGRAPH"
	.align	4
	.sectionentsize	8
	.align		4
        /*0000*/ 	.word	0x00000000
	.align		4
        /*0004*/ 	.word	0xffffffff
	.align		4
        /*0008*/ 	.word	0x00000000
	.align		4
        /*000c*/ 	.word	0xfffffffe
	.align		4
        /*0010*/ 	.word	0x00000000
	.align		4
        /*0014*/ 	.word	0xfffffffd
	.align		4
        /*0018*/ 	.word	0x00000000
	.align		4
        /*001c*/ 	.word	0xfffffffc


//--------------------- .text._Z6jacobiPdS_S_S_Piiii --------------------------
	.section	.text._Z6jacobiPdS_S_S_Piiii,"ax",@progbits
	.align	128
        .global         _Z6jacobiPdS_S_S_Piiii
        .type           _Z6jacobiPdS_S_S_Piiii,@function
        .size           _Z6jacobiPdS_S_S_Piiii,(.L_x_8 - _Z6jacobiPdS_S_S_Piiii)
        .other          _Z6jacobiPdS_S_S_Piiii,@"STO_CUDA_ENTRY STV_DEFAULT"
_Z6jacobiPdS_S_S_Piiii:
.text._Z6jacobiPdS_S_S_Piiii:
[----:B------:R-:W-:Y:S01]  /*0000*/  LDC R1, c[0x0][0x37c] ;  /* 0x0000df00ff017b82 */ /* 0x000fe20000000800 */
[----:B------:R-:W0:Y:S07]  /*0010*/  S2R R3, SR_TID.X ;  /* 0x0000000000037919 */ /* 0x000e2e0000002100 */
[----:B------:R-:W0:Y:S01]  /*0020*/  S2UR UR4, SR_CTAID.X ;  /* 0x00000000000479c3 */ /* 0x000e220000002500 */
[----:B------:R-:W1:Y:S07]  /*0030*/  LDCU UR5, c[0x0][0x3a8] ;  /* 0x00007500ff0577ac */ /* 0x000e6e0008000800 */
[----:B------:R-:W0:Y:S02]  /*0040*/  LDC R0, c[0x0][0x360] ;  /* 0x0000d800ff007b82 */ /* 0x000e240000000800 */
[----:B0-----:R-:W-:-:S05]  /*0050*/  IMAD R0, R0, UR4, R3 ;  /* 0x0000000400007c24 */ /* 0x001fca000f8e0203 */
[----:B-1----:R-:W-:-:S04]  /*0060*/  ISETP.GE.AND P0, PT, R0, UR5, PT ;  /* 0x0000000500007c0c */ /* 0x002fc8000bf06270 */
[----:B------:R-:W-:-:S13]  /*0070*/  ISETP.LT.OR P0, PT, R0, RZ, P0 ;  /* 0x000000ff0000720c */ /* 0x000fda0000701670 */
[----:B------:R-:W-:Y:S05]  /*0080*/  @P0 EXIT ;  /* 0x000000000000094d */ /* 0x000fea0003800000 */
[----:B------:R-:W0:Y:S01]  /*0090*/  LDC.64 R2, c[0x0][0x3a0] ;  /* 0x0000e800ff027b82 */ /* 0x000e220000000a00 */
[----:B------:R-:W1:Y:S01]  /*00a0*/  LDCU.64 UR4, c[0x0][0x358] ;  /* 0x00006b00ff0477ac */ /* 0x000e620008000a00 */
[----:B------:R-:W-:-:S06]  /*00b0*/  IMAD R5, R0, 0x3, RZ ;  /* 0x0000000300057824 */ /* 0x000fcc00078e02ff */
[----:B------:R-:W2:Y:S08]  /*00c0*/  LDC R9, c[0x0][0x3ac] ;  /* 0x0000eb00ff097b82 */ /* 0x000eb00000000800 */
[----:B------:R-:W3:Y:S01]  /*00d0*/  LDC.64 R18, c[0x0][0x398] ;  /* 0x0000e600ff127b82 */ /* 0x000ee20000000a00 */
[----:B0-----:R-:W-:-:S05]  /*00e0*/  IMAD.WIDE.U32 R2, R5, 0x4, R2 ;  /* 0x0000000405027825 */ /* 0x001fca00078e0002 */
[----:B-1----:R-:W4:Y:S04]  /*00f0*/  LDG.E R4, desc[UR4][R2.64] ;  /* 0x0000000402047981 */ /* 0x002f28000c1e1900 */
[----:B------:R-:W5:Y:S04]  /*0100*/  LDG.E R8, desc[UR4][R2.64+0x4] ;  /* 0x0000040402087981 */ /* 0x000f68000c1e1900 */
[----:B------:R-:W5:Y:S01]  /*0110*/  LDG.E R16, desc[UR4][R2.64+0x8] ;  /* 0x0000080402107981 */ /* 0x000f62000c1e1900 */
[----:B--2---:R-:W-:Y:S02]  /*0120*/  VIADD R17, R9, 0xffffffff ;  /* 0xffffffff09117836 */ /* 0x004fe40000000000 */
[----:B---3--:R-:W-:-:S06]  /*0130*/  IMAD.WIDE.U32 R18, R0, 0x8, R18 ;  /* 0x0000000800127825 */ /* 0x008fcc00078e0012 */
[----:B------:R-:W2:Y:S01]  /*0140*/  LDG.E.64 R18, desc[UR4][R18.64] ;  /* 0x0000000412127981 */ /* 0x000ea2000c1e1b00 */
[C---:B----4-:R-:W-:Y:S02]  /*0150*/  ISETP.GE.AND P0, PT, R4.reuse, 0x1, PT ;  /* 0x000000010400780c */ /* 0x050fe40003f06270 */
[-C--:B------:R-:W-:Y:S02]  /*0160*/  ISETP.GE.AND P1, PT, R4, R17.reuse, PT ;  /* 0x000000110400720c */ /* 0x080fe40003f26270 */
[----:B------:R-:W0:Y:S01]  /*0170*/  LDC.64 R4, c[0x0][0x388] ;  /* 0x0000e200ff047b82 */ /* 0x000e220000000a00 */
[C---:B-----5:R-:W-:Y:S02]  /*0180*/  ISETP.GE.AND P2, PT, R8.reuse, 0x1, PT ;  /* 0x000000010800780c */ /* 0x060fe40003f46270 */
[----:B------:R-:W-:Y:S02]  /*0190*/  ISETP.GE.AND P3, PT, R8, R17, PT ;  /* 0x000000110800720c */ /* 0x000fe40003f66270 */
[----:B------:R-:W-:-:S02]  /*01a0*/  ISETP.GE.AND P4, PT, R16, 0x1, PT ;  /* 0x000000011000780c */ /* 0x000fc40003f86270 */
[----:B------:R-:W-:Y:S02]  /*01b0*/  ISETP.GE.AND P5, PT, R16, R17, PT ;  /* 0x000000111000720c */ /* 0x000fe40003fa6270 */
[----:B------:R-:W1:Y:S01]  /*01c0*/  @P0 LDC.64 R12, c[0x0][0x390] ;  /* 0x0000e400ff0c0b82 */ /* 0x000e620000000a00 */
[----:B------:R-:W-:-:S04]  /*01d0*/  @P0 IMAD.MOV R8, RZ, RZ, -R9 ;  /* 0x000000ffff080224 */ /* 0x000fc800078e0a09 */
[----:B------:R-:W-:-:S03]  /*01e0*/  @P0 IMAD R3, R8, R9, R0 ;  /* 0x0000000908030224 */ /* 0x000fc600078e0200 */
[----:B------:R-:W3:Y:S01]  /*01f0*/  @!P1 LDC.64 R6, c[0x0][0x390] ;  /* 0x0000e400ff069b82 */ /* 0x000ee20000000a00 */
[----:B0-----:R-:W-:-:S07]  /*0200*/  IMAD.WIDE.U32 R4, R0, 0x8, R4 ;  /* 0x0000000800047825 */ /* 0x001fce00078e0004 */
[----:B------:R-:W0:Y:S01]  /*0210*/  @P2 LDC.64 R14, c[0x0][0x390] ;  /* 0x0000e400ff0e2b82 */ /* 0x000e220000000a00 */
[----:B------:R-:W4:Y:S07]  /*0220*/  LDG.E.64 R4, desc[UR4][R4.64] ;  /* 0x0000000404047981 */ /* 0x000f2e000c1e1b00 */
[----:B------:R-:W5:Y:S01]  /*0230*/  @!P3 LDC.64 R10, c[0x0][0x390] ;  /* 0x0000e400ff0abb82 */ /* 0x000f620000000a00 */
[----:B-1----:R-:W-:-:S04]  /*0240*/  @P0 IMAD.WIDE R2, R3, 0x8, R12 ;  /* 0x0000000803020825 */ /* 0x002fc800078e020c */
[----:B------:R-:W-:Y:S02]  /*0250*/  @!P1 IMAD R13, R9, R9, R0 ;  /* 0x00000009090d9224 */ /* 0x000fe400078e0200 */
[----:B------:R-:W2:Y:S02]  /*0260*/  @P0 LDG.E.64 R2, desc[UR4][R2.64] ;  /* 0x0000000402020981 */ /* 0x000ea4000c1e1b00 */
[----:B---3--:R-:W-:Y:S02]  /*0270*/  @!P1 IMAD.WIDE.U32 R6, R13, 0x8, R6 ;  /* 0x000000080d069825 */ /* 0x008fe400078e0006 */
[----:B------:R-:W1:Y:S02]  /*0280*/  @P4 LDC.64 R12, c[0x0][0x390] ;  /* 0x0000e400ff0c4b82 */ /* 0x000e640000000a00 */
[----:B------:R-:W-:Y:S02]  /*0290*/  @P2 IMAD.IADD R21, R0, 0x1, -R9 ;  /* 0x0000000100152824 */ /* 0x000fe400078e0a09 */
[----:B------:R-:W3:Y:S02]  /*02a0*/  @!P1 LDG.E.64 R6, desc[UR4][R6.64] ;  /* 0x0000000406069981 */ /* 0x000ee4000c1e1b00 */
[----:B0-----:R-:W-:-:S02]  /*02b0*/  @P2 IMAD.WIDE R20, R21, 0x8, R14 ;  /* 0x0000000815142825 */ /* 0x001fc400078e020e */
[----:B------:R-:W0:Y:S02]  /*02c0*/  @!P5 LDC.64 R14, c[0x0][0x390] ;  /* 0x0000e400ff0edb82 */ /* 0x000e240000000a00 */
[----:B------:R-:W-:Y:S02]  /*02d0*/  @!P3 IMAD.IADD R17, R0, 0x1, R9 ;  /* 0x000000010011b824 */ /* 0x000fe400078e0209 */
[----:B------:R0:W3:Y:S02]  /*02e0*/  @P2 LDG.E.64 R8, desc[UR4][R20.64] ;  /* 0x0000000414082981 */ /* 0x0000e4000c1e1b00 */
[----:B-----5:R-:W-:-:S06]  /*02f0*/  @!P3 IMAD.WIDE R10, R17, 0x8, R10 ;  /* 0x00000008110ab825 */ /* 0x020fcc00078e020a */
[----:B------:R-:W5:Y:S01]  /*0300*/  @!P3 LDG.E.64 R10, desc[UR4][R10.64] ;  /* 0x000000040a0ab981 */ /* 0x000f62000c1e1b00 */
[----:B-1----:R-:W-:-:S06]  /*0310*/  @P4 IMAD.WIDE.U32 R12, R0, 0x8, R12 ;  /* 0x00000008000c4825 */ /* 0x002fcc00078e000c */
[----:B------:R-:W5:Y:S01]  /*0320*/  @P4 LDG.E.64 R12, desc[UR4][R12.64+-0x8] ;  /* 0xfffff8040c0c4981 */ /* 0x000f62000c1e1b00 */
[----:B0-----:R-:W-:-:S06]  /*0330*/  @!P5 IMAD.WIDE.U32 R14, R0, 0x8, R14 ;  /* 0x00000008000ed825 */ /* 0x001fcc00078e000e */
[----:B------:R-:W5:Y:S01]  /*0340*/  @!P5 LDG.E.64 R14, desc[UR4][R14.64+0x8] ;  /* 0x000008040e0ed981 */ /* 0x000f62000c1e1b00 */
[----:B------:R-:W-:Y:S01]  /*0350*/  CS2R R16, SRZ ;  /* 0x0000000000107805 */ /* 0x000fe2000001ff00 */
[----:B------:R-:W-:Y:S01]  /*0360*/  IMAD.MOV.U32 R20, RZ, RZ, 0x1 ;  /* 0x00000001ff147424 */ /* 0x000fe200078e00ff */
[----:B------:R-:W-:Y:S01]  /*0370*/  BSSY.RECONVERGENT B0, `(.L_x_0) ;  /* 0x0000017000007945 */ /* 0x000fe20003800200 */
[----:B----4-:R-:W0:Y:S01]  /*0380*/  MUFU.RCP64H R21, R5 ;  /* 0x0000000500157308 */ /* 0x010e220000001800 */
[----:B--2---:R-:W-:-:S08]  /*0390*/  @P0 DADD R16, RZ, R2 ;  /* 0x00000000ff100229 */ /* 0x004fd00000000002 */
[----:B---3--:R-:W-:Y:S02]  /*03a0*/  @!P1 DADD R16, R16, R6 ;  /* 0x0000000010109229 */ /* 0x008fe40000000006 */
[----:B0-----:R-:W-:-:S06]  /*03b0*/  DFMA R2, -R4, R20, 1 ;  /* 0x3ff000000402742b */ /* 0x001fcc0000000114 */
[----:B------:R-:W-:Y:S02]  /*03c0*/  @P2 DADD R16, R16, R8 ;  /* 0x0000000010102229 */ /* 0x000fe40000000008 */
[----:B------:R-:W-:-:S06]  /*03d0*/  DFMA R2, R2, R2, R2 ;  /* 0x000000020202722b */ /* 0x000fcc0000000002 */
[----:B-----5:R-:W-:Y:S02]  /*03e0*/  @!P3 DADD R16, R16, R10 ;  /* 0x000000001010b229 */ /* 0x020fe4000000000a */
[----:B------:R-:W-:-:S06]  /*03f0*/  DFMA R2, R20, R2, R20 ;  /* 0x000000021402722b */ /* 0x000fcc0000000014 */
[----:B------:R-:W-:Y:S02]  /*0400*/  @P4 DADD R16, R16, R12 ;  /* 0x0000000010104229 */ /* 0x000fe4000000000c */
[----:B------:R-:W-:-:S06]  /*0410*/  DFMA R6, -R4, R2, 1 ;  /* 0x3ff000000406742b */ /* 0x000fcc0000000102 */
[----:B------:R-:W-:Y:S02]  /*0420*/  @!P5 DADD R16, R16, R14 ;  /* 0x000000001010d229 */ /* 0x000fe4000000000e */
[----:B------:R-:W-:-:S06]  /*0430*/  DFMA R2, R2, R6, R2 ;  /* 0x000000060202722b */ /* 0x000fcc0000000002 */
[----:B------:R-:W-:-:S08]  /*0440*/  DADD R18, R18, R16 ;  /* 0x0000000012127229 */ /* 0x000fd00000000010 */
[----:B------:R-:W-:-:S08]  /*0450*/  DMUL R6, R18, R2 ;  /* 0x0000000212067228 */ /* 0x000fd00000000000 */
[----:B------:R-:W-:-:S08]  /*0460*/  DFMA R8, -R4, R6, R18 ;  /* 0x000000060408722b */ /* 0x000fd00000000112 */
[----:B------:R-:W-:Y:S01]  /*0470*/  DFMA R2, R2, R8, R6 ;  /* 0x000000080202722b */ /* 0x000fe20000000006 */
[----:B------:R-:W-:-:S09]  /*0480*/  FSETP.GEU.AND P1, PT, |R19|, 6.5827683646048100446e-37, PT ;  /* 0x036000001300780b */ /* 0x000fd20003f2e200 */
[----:B------:R-:W-:-:S05]  /*0490*/  FFMA R6, RZ, R5, R3 ;  /* 0x00000005ff067223 */ /* 0x000fca0000000003 */
[----:B------:R-:W-:-:S13]  /*04a0*/  FSETP.GT.AND P0, PT, |R6|, 1.469367938527859385e-39, PT ;  /* 0x001000000600780b */ /* 0x000fda0003f04200 */
[----:B------:R-:W-:Y:S05]  /*04b0*/  @P0 BRA P1, `(.L_x_1) ;  /* 0x0000000000080947 */ /* 0x000fea0000800000 */
[----:B------:R-:W-:-:S07]  /*04c0*/  MOV R10, 0x4e0 ;  /* 0x000004e0000a7802 */ /* 0x000fce0000000f00 */
[----:B------:R-:W-:Y:S05]  /*04d0*/  CALL.REL.NOINC `($__internal_0_$__cuda_sm20_div_rn_f64_full) ;  /* 0x0000000000147944 */ /* 0x000fea0003c00000 */
.L_x_1:
[----:B------:R-:W-:Y:S05]  /*04e0*/  BSYNC.RECONVERGENT B0 ;  /* 0x0000000000007941 */ /* 0x000fea0003800200 */
.L_x_0:
[----:B------:R-:W0:Y:S02]  /*04f0*/  LDC.64 R4, c[0x0][0x380] ;  /* 0x0000e000ff047b82 */ /* 0x000e240000000a00 */
[----:B0-----:R-:W-:-:S05]  /*0500*/  IMAD.WIDE.U32 R4, R0, 0x8, R4 ;  /* 0x0000000800047825 */ /* 0x001fca00078e0004 */
[----:B------:R-:W-:Y:S01]  /*0510*/  STG.E.64 desc[UR4][R4.64], R2 ;  /* 0x0000000204007986 */ /* 0x000fe2000c101b04 */
[----:B------:R-:W-:Y:S05]  /*0520*/  EXIT ;  /* 0x000000000000794d */ /* 0x000fea0003800000 */
        .weak           $__internal_0_$__cuda_sm20_div_rn_f64_full
        .type           $__internal_0_$__cuda_sm20_div_rn_f64_full,@function
        .size           $__internal_0_$__cuda_sm20_div_rn_f64_full,(.L_x_8 - $__internal_0_$__cuda_sm20_div_rn_f64_full)
$__internal_0_$__cuda_sm20_div_rn_f64_full:
[C---:B------:R-:W-:Y:S01]  /*0530*/  FSETP.GEU.AND P0, PT, |R5|.reuse, 1.469367938527859385e-39, PT ;  /* 0x001000000500780b */ /* 0x040fe20003f0e200 */
[----:B------:R-:W-:Y:S01]  /*0540*/  IMAD.MOV.U32 R7, RZ, RZ, R19 ;  /* 0x000000ffff077224 */ /* 0x000fe200078e0013 */
[C---:B------:R-:W-:Y:S01]  /*0550*/  LOP3.LUT R2, R5.reuse, 0x800fffff, RZ, 0xc0, !PT ;  /* 0x800fffff05027812 */ /* 0x040fe200078ec0ff */
[----:B------:R-:W-:Y:S01]  /*0560*/  IMAD.MOV.U32 R16, RZ, RZ, 0x1 ;  /* 0x00000001ff107424 */ /* 0x000fe200078e00ff */
[----:B------:R-:W-:Y:S01]  /*0570*/  LOP3.LUT R14, R5, 0x7ff00000, RZ, 0xc0, !PT ;  /* 0x7ff00000050e7812 */ /* 0x000fe200078ec0ff */
[----:B------:R-:W-:Y:S01]  /*0580*/  IMAD.MOV.U32 R6, RZ, RZ, R18 ;  /* 0x000000ffff067224 */ /* 0x000fe200078e0012 */
[----:B------:R-:W-:Y:S01]  /*0590*/  LOP3.LUT R3, R2, 0x3ff00000, RZ, 0xfc, !PT ;  /* 0x3ff0000002037812 */ /* 0x000fe200078efcff */
[----:B------:R-:W-:Y:S01]  /*05a0*/  IMAD.MOV.U32 R2, RZ, RZ, R4 ;  /* 0x000000ffff027224 */ /* 0x000fe200078e0004 */
[C---:B------:R-:W-:Y:S01]  /*05b0*/  FSETP.GEU.AND P2, PT, |R7|.reuse, 1.469367938527859385e-39, PT ;  /* 0x001000000700780b */ /* 0x040fe20003f4e200 */
[----:B------:R-:W-:Y:S01]  /*05c0*/  BSSY.RECONVERGENT B1, `(.L_x_2) ;  /* 0x0000051000017945 */ /* 0x000fe20003800200 */
[----:B------:R-:W-:-:S03]  /*05d0*/  LOP3.LUT R11, R7, 0x7ff00000, RZ, 0xc0, !PT ;  /* 0x7ff00000070b7812 */ /* 0x000fc600078ec0ff */
[----:B------:R-:W-:Y:S01]  /*05e0*/  @!P0 DMUL R2, R4, 8.98846567431157953865e+307 ;  /* 0x7fe0000004028828 */ /* 0x000fe20000000000 */
[----:B------:R-:W-:-:S05]  /*05f0*/  ISETP.GE.U32.AND P1, PT, R11, R14, PT ;  /* 0x0000000e0b00720c */ /* 0x000fca0003f26070 */
[----:B------:R-:W0:Y:S02]  /*0600*/  MUFU.RCP64H R17, R3 ;  /* 0x0000000300117308 */ /* 0x000e240000001800 */
[----:B------:R-:W-:Y:S01]  /*0610*/  @!P2 LOP3.LUT R12, R5, 0x7ff00000, RZ, 0xc0, !PT ;  /* 0x7ff00000050ca812 */ /* 0x000fe200078ec0ff */
[----:B------:R-:W-:-:S03]  /*0620*/  @!P2 IMAD.MOV.U32 R18, RZ, RZ, RZ ;  /* 0x000000ffff12a224 */ /* 0x000fc600078e00ff */
[----:B------:R-:W-:Y:S01]  /*0630*/  @!P2 ISETP.GE.U32.AND P3, PT, R11, R12, PT ;  /* 0x0000000c0b00a20c */ /* 0x000fe20003f66070 */
[----:B------:R-:W-:-:S05]  /*0640*/  IMAD.MOV.U32 R12, RZ, RZ, 0x1ca00000 ;  /* 0x1ca00000ff0c7424 */ /* 0x000fca00078e00ff */
[----:B------:R-:W-:-:S04]  /*0650*/  @!P2 SEL R13, R12, 0x63400000, !P3 ;  /* 0x634000000c0da807 */ /* 0x000fc80005800000 */
[----:B------:R-:W-:Y:S01]  /*0660*/  @!P2 LOP3.LUT R13, R13, 0x80000000, R7, 0xf8, !PT ;  /* 0x800000000d0da812 */ /* 0x000fe200078ef807 */
[----:B0-----:R-:W-:-:S03]  /*0670*/  DFMA R8, R16, -R2, 1 ;  /* 0x3ff000001008742b */ /* 0x001fc60000000802 */
[----:B------:R-:W-:-:S05]  /*0680*/  @!P2 LOP3.LUT R19, R13, 0x100000, RZ, 0xfc, !PT ;  /* 0x001000000d13a812 */ /* 0x000fca00078efcff */
[----:B------:R-:W-:-:S08]  /*0690*/  DFMA R8, R8, R8, R8 ;  /* 0x000000080808722b */ /* 0x000fd00000000008 */
[----:B------:R-:W-:Y:S01]  /*06a0*/  DFMA R16, R16, R8, R16 ;  /* 0x000000081010722b */ /* 0x000fe20000000010 */
[----:B------:R-:W-:Y:S01]  /*06b0*/  SEL R9, R12, 0x63400000, !P1 ;  /* 0x634000000c097807 */ /* 0x000fe20004800000 */
[----:B------:R-:W-:-:S03]  /*06c0*/  IMAD.MOV.U32 R8, RZ, RZ, R6 ;  /* 0x000000ffff087224 */ /* 0x000fc600078e0006 */
[----:B------:R-:W-:-:S03]  /*06d0*/  LOP3.LUT R9, R9, 0x800fffff, R7, 0xf8, !PT ;  /* 0x800fffff09097812 */ /* 0x000fc600078ef807 */
[----:B------:R-:W-:-:S03]  /*06e0*/  DFMA R20, R16, -R2, 1 ;  /* 0x3ff000001014742b */ /* 0x000fc60000000802 */
[----:B------:R-:W-:-:S05]  /*06f0*/  @!P2 DFMA R8, R8, 2, -R18 ;  /* 0x400000000808a82b */ /* 0x000fca0000000812 */
[----:B------:R-:W-:Y:S01]  /*0700*/  DFMA R16, R16, R20, R16 ;  /* 0x000000141010722b */ /* 0x000fe20000000010 */
[----:B------:R-:W-:Y:S02]  /*0710*/  IMAD.MOV.U32 R21, RZ, RZ, R11 ;  /* 0x000000ffff157224 */ /* 0x000fe400078e000b */
[----:B------:R-:W-:Y:S01]  /*0720*/  IMAD.MOV.U32 R20, RZ, RZ, R14 ;  /* 0x000000ffff147224 */ /* 0x000fe200078e000e */
[----:B------:R-:W-:Y:S02]  /*0730*/  @!P0 LOP3.LUT R20, R3, 0x7ff00000, RZ, 0xc0, !PT ;  /* 0x7ff0000003148812 */ /* 0x000fe400078ec0ff */
[----:B------:R-:W-:Y:S02]  /*0740*/  @!P2 LOP3.LUT R21, R9, 0x7ff00000, RZ, 0xc0, !PT ;  /* 0x7ff000000915a812 */ /* 0x000fe400078ec0ff */
[----:B------:R-:W-:Y:S01]  /*0750*/  DMUL R18, R16, R8 ;  /* 0x0000000810127228 */ /* 0x000fe20000000000 */
[----:B------:R-:W-:Y:S02]  /*0760*/  VIADD R22, R20, 0xffffffff ;  /* 0xffffffff14167836 */ /* 0x000fe40000000000 */
[----:B------:R-:W-:-:S05]  /*0770*/  VIADD R13, R21, 0xffffffff ;  /* 0xffffffff150d7836 */ /* 0x000fca0000000000 */
[----:B------:R-:W-:Y:S01]  /*0780*/  DFMA R14, R18, -R2, R8 ;  /* 0x80000002120e722b */ /* 0x000fe20000000008 */
[----:B------:R-:W-:-:S04]  /*0790*/  ISETP.GT.U32.AND P0, PT, R13, 0x7feffffe, PT ;  /* 0x7feffffe0d00780c */ /* 0x000fc80003f04070 */
[----:B------:R-:W-:-:S03]  /*07a0*/  ISETP.GT.U32.OR P0, PT, R22, 0x7feffffe, P0 ;  /* 0x7feffffe1600780c */ /* 0x000fc60000704470 */
[----:B------:R-:W-:-:S10]  /*07b0*/  DFMA R14, R16, R14, R18 ;  /* 0x0000000e100e722b */ /* 0x000fd40000000012 */
[----:B------:R-:W-:Y:S05]  /*07c0*/  @P0 BRA `(.L_x_3) ;  /* 0x00000000006c0947 */ /* 0x000fea0003800000 */
[----:B------:R-:W-:-:S04]  /*07d0*/  LOP3.LUT R16, R5, 0x7ff00000, RZ, 0xc0, !PT ;  /* 0x7ff0000005107812 */ /* 0x000fc800078ec0ff */
[CC--:B------:R-:W-:Y:S02]  /*07e0*/  VIADDMNMX R6, R11.reuse, -R16.reuse, 0xb9600000, !PT ;  /* 0xb96000000b067446 */ /* 0x0c0fe40007800910 */
[----:B------:R-:W-:Y:S02]  /*07f0*/  ISETP.GE.U32.AND P0, PT, R11, R16, PT ;  /* 0x000000100b00720c */ /* 0x000fe40003f06070 */
[----:B------:R-:W-:Y:S02]  /*0800*/  VIMNMX R6, PT, PT, R6, 0x46a00000, PT ;  /* 0x46a0000006067848 */ /* 0x000fe40003fe0100 */
[----:B------:R-:W-:-:S05]  /*0810*/  SEL R11, R12, 0x63400000, !P0 ;  /* 0x634000000c0b7807 */ /* 0x000fca0004000000 */
[----:B------:R-:W-:Y:S02]  /*0820*/  IMAD.IADD R11, R6, 0x1, -R11 ;  /* 0x00000001060b7824 */ /* 0x000fe400078e0a0b */
[----:B------:R-:W-:Y:S02]  /*0830*/  IMAD.MOV.U32 R6, RZ, RZ, RZ ;  /* 0x000000ffff067224 */ /* 0x000fe400078e00ff */
[----:B------:R-:W-:-:S06]  /*0840*/  VIADD R7, R11, 0x7fe00000 ;  /* 0x7fe000000b077836 */ /* 0x000fcc0000000000 */
[----:B------:R-:W-:-:S10]  /*0850*/  DMUL R12, R14, R6 ;  /* 0x000000060e0c7228 */ /* 0x000fd40000000000 */
[----:B------:R-:W-:-:S13]  /*0860*/  FSETP.GTU.AND P0, PT, |R13|, 1.469367938527859385e-39, PT ;  /* 0x001000000d00780b */ /* 0x000fda0003f0c200 */
[----:B------:R-:W-:Y:S05]  /*0870*/  @P0 BRA `(.L_x_4) ;  /* 0x0000000000940947 */ /* 0x000fea0003800000 */
[----:B------:R-:W-:Y:S01]  /*0880*/  DFMA R2, R14, -R2, R8 ;  /* 0x800000020e02722b */ /* 0x000fe20000000008 */
[----:B------:R-:W-:-:S09]  /*0890*/  IMAD.MOV.U32 R6, RZ, RZ, RZ ;  /* 0x000000ffff067224 */ /* 0x000fd200078e00ff */
[C---:B------:R-:W-:Y:S02]  /*08a0*/  FSETP.NEU.AND P0, PT, R3.reuse, RZ, PT ;  /* 0x000000ff0300720b */ /* 0x040fe40003f0d000 */
[----:B------:R-:W-:-:S04]  /*08b0*/  LOP3.LUT R5, R3, 0x80000000, R5, 0x48, !PT ;  /* 0x8000000003057812 */ /* 0x000fc800078e4805 */
[----:B------:R-:W-:-:S07]  /*08c0*/  LOP3.LUT R7, R5, R7, RZ, 0xfc, !PT ;  /* 0x0000000705077212 */ /* 0x000fce00078efcff */
[----:B------:R-:W-:Y:S05]  /*08d0*/  @!P0 BRA `(.L_x_4) ;  /* 0x00000000007c8947 */ /* 0x000fea0003800000 */
[----:B------:R-:W-:Y:S01]  /*08e0*/  IMAD.MOV R3, RZ, RZ, -R11 ;  /* 0x000000ffff037224 */ /* 0x000fe200078e0a0b */
[----:B------:R-:W-:Y:S01]  /*08f0*/  DMUL.RP R6, R14, R6 ;  /* 0x000000060e067228 */ /* 0x000fe20000008000 */
[----:B------:R-:W-:-:S06]  /*0900*/  IMAD.MOV.U32 R2, RZ, RZ, RZ ;  /* 0x000000ffff027224 */ /* 0x000fcc00078e00ff */
[----:B------:R-:W-:-:S03]  /*0910*/  DFMA R2, R12, -R2, R14 ;  /* 0x800000020c02722b */ /* 0x000fc6000000000e */
[----:B------:R-:W-:-:S03]  /*0920*/  LOP3.LUT R5, R7, R5, RZ, 0x3c, !PT ;  /* 0x0000000507057212 */ /* 0x000fc600078e3cff */
[----:B------:R-:W-:-:S04]  /*0930*/  IADD3 R2, PT, PT, -R11, -0x43300000, RZ ;  /* 0xbcd000000b027810 */ /* 0x000fc80007ffe1ff */
[----:B------:R-:W-:-:S04]  /*0940*/  FSETP.NEU.AND P0, PT, |R3|, R2, PT ;  /* 0x000000020300720b */ /* 0x000fc80003f0d200 */
[----:B------:R-:W-:Y:S02]  /*0950*/  FSEL R12, R6, R12, !P0 ;  /* 0x0000000c060c7208 */ /* 0x000fe40004000000 */
[----:B------:R-:W-:Y:S01]  /*0960*/  FSEL R13, R5, R13, !P0 ;  /* 0x0000000d050d7208 */ /* 0x000fe20004000000 */
[----:B------:R-:W-:Y:S06]  /*0970*/  BRA `(.L_x_4) ;  /* 0x0000000000547947 */ /* 0x000fec0003800000 */
.L_x_3:
[----:B------:R-:W-:-:S14]  /*0980*/  DSETP.NAN.AND P0, PT, R6, R6, PT ;  /* 0x000000060600722a */ /* 0x000fdc0003f08000 */
[----:B------:R-:W-:Y:S05]  /*0990*/  @P0 BRA `(.L_x_5) ;  /* 0x0000000000440947 */ /* 0x000fea0003800000 */
[----:B------:R-:W-:-:S14]  /*09a0*/  DSETP.NAN.AND P0, PT, R4, R4, PT ;  /* 0x000000040400722a */ /* 0x000fdc0003f08000 */
[----:B------:R-:W-:Y:S05]  /*09b0*/  @P0 BRA `(.L_x_6) ;  /* 0x0000000000300947 */ /* 0x000fea0003800000 */
[----:B------:R-:W-:Y:S01]  /*09c0*/  ISETP.NE.AND P0, PT, R21, R20, PT ;  /* 0x000000141500720c */ /* 0x000fe20003f05270 */
[----:B------:R-:W-:Y:S02]  /*09d0*/  IMAD.MOV.U32 R12, RZ, RZ, 0x0 ;  /* 0x00000000ff0c7424 */ /* 0x000fe400078e00ff */
[----:B------:R-:W-:-:S10]  /*09e0*/  IMAD.MOV.U32 R13, RZ, RZ, -0x80000 ;  /* 0xfff80000ff0d7424 */ /* 0x000fd400078e00ff */
[----:B------:R-:W-:Y:S05]  /*09f0*/  @!P0 BRA `(.L_x_4) ;  /* 0x0000000000348947 */ /* 0x000fea0003800000 */
[----:B------:R-:W-:Y:S02]  /*0a00*/  ISETP.NE.AND P0, PT, R21, 0x7ff00000, PT ;  /* 0x7ff000001500780c */ /* 0x000fe40003f05270 */
[----:B------:R-:W-:Y:S02]  /*0a10*/  LOP3.LUT R13, R7, 0x80000000, R5, 0x48, !PT ;  /* 0x80000000070d7812 */ /* 0x000fe400078e4805 */
[----:B------:R-:W-:-:S13]  /*0a20*/  ISETP.EQ.OR P0, PT, R20, RZ, !P0 ;  /* 0x000000ff1400720c */ /* 0x000fda0004702670 */
[----:B------:R-:W-:Y:S01]  /*0a30*/  @P0 LOP3.LUT R2, R13, 0x7ff00000, RZ, 0xfc, !PT ;  /* 0x7ff000000d020812 */ /* 0x000fe200078efcff */
[----:B------:R-:W-:Y:S02]  /*0a40*/  @!P0 IMAD.MOV.U32 R12, RZ, RZ, RZ ;  /* 0x000000ffff0c8224 */ /* 0x000fe400078e00ff */
[----:B------:R-:W-:Y:S02]  /*0a50*/  @P0 IMAD.MOV.U32 R12, RZ, RZ, RZ ;  /* 0x000000ffff0c0224 */ /* 0x000fe400078e00ff */
[----:B------:R-:W-:Y:S01]  /*0a60*/  @P0 IMAD.MOV.U32 R13, RZ, RZ, R2 ;  /* 0x000000ffff0d0224 */ /* 0x000fe200078e0002 */
[----:B------:R-:W-:Y:S06]  /*0a70*/  BRA `(.L_x_4) ;  /* 0x0000000000147947 */ /* 0x000fec0003800000 */
.L_x_6:
[----:B------:R-:W-:Y:S01]  /*0a80*/  LOP3.LUT R13, R5, 0x80000, RZ, 0xfc, !PT ;  /* 0x00080000050d7812 */ /* 0x000fe200078efcff */
[----:B------:R-:W-:Y:S01]  /*0a90*/  IMAD.MOV.U32 R12, RZ, RZ, R4 ;  /* 0x000000ffff0c7224 */ /* 0x000fe200078e0004 */
[----:B------:R-:W-:Y:S06]  /*0aa0*/  BRA `(.L_x_4) ;  /* 0x0000000000087947 */ /* 0x000fec0003800000 */
.L_x_5:
[----:B------:R-:W-:Y:S01]  /*0ab0*/  LOP3.LUT R13, R7, 0x80000, RZ, 0xfc, !PT ;  /* 0x00080000070d7812 */ /* 0x000fe200078efcff */
[----:B------:R-:W-:-:S07]  /*0ac0*/  IMAD.MOV.U32 R12, RZ, RZ, R6 ;  /* 0x000000ffff0c7224 */ /* 0x000fce00078e0006 */
.L_x_4:
[----:B------:R-:W-:Y:S05]  /*0ad0*/  BSYNC.RECONVERGENT B1 ;  /* 0x0000000000017941 */ /* 0x000fea0003800200 */
.L_x_2:
[----:B------:R-:W-:Y:S02]  /*0ae0*/  IMAD.MOV.U32 R11, RZ, RZ, 0x0 ;  /* 0x00000000ff0b7424 */ /* 0x000fe400078e00ff */
[----:B------:R-:W-:Y:S02]  /*0af0*/  IMAD.MOV.U32 R2, RZ, RZ, R12 ;  /* 0x000000ffff027224 */ /* 0x000fe400078e000c */
[----:B------:R-:W-:Y:S01]  /*0b00*/  IMAD.MOV.U32 R3, RZ, RZ, R13 ;  /* 0x000000ffff037224 */ /* 0x000fe200078e000d */
[----:B------:R-:W-:Y:S06]  /*0b10*/  RET.REL.NODEC R10 `(_Z6jacobiPdS_S_S_Piiii) ;  /* 0xfffffff40a387950 */ /* 0x000fec0003c3ffff */
.L_x_7:
[----:B------:R-:W-:-:S00]  /*0b20*/  BRA `(.L_x_7) ;  /* 0xfffffffc00fc7947 */ /* 0x000fc0000383ffff */
[----:B------:R-:W-:-:S00]  /*0b30*/  NOP ;  /* 0x0000000000007918 */ /* 0x000fc00000000000 */
        /* <DEDUP_REMOVED lines=12> */
.L_x_8:


//--------------------- .nv.shared.reserved.0     --------------------------
	.section	.nv.shared.reserved.0,"aw",@nobits
	.weak		__nv_reservedSMEM_offset_0_alias
	.size		__nv_reservedSMEM_offset_0_alias, 0, 64
	.other		__nv_reservedSMEM_offset_0_alias,@"STO_CUDA_RESERVED_SHARED STV_DEFAULT"
__nv_reservedSMEM_offset_0_alias:
	.zero		0
	.zero		64


//--------------------- .nv.constant0._Z6jacobiPdS_S_S_Piiii --------------------------
	.section	.nv.constant0._Z6jacobiPdS_S_S_Piiii,"a",@progbits
	.sectionflags	@""
	.align	4
.nv.constant0._Z6jacobiPdS_S_S_Piiii:
	.zero		948


//--------------------- SYMBOLS --------------------------

	.type		.nv.reservedSmem.offset0,@object
	.size		.nv.reservedSmem.offset0,0x4
